	.headerflags	@"EF_CUDA_TEXMODE_UNIFIED EF_CUDA_64BIT_ADDRESS EF_CUDA_ACCELERATORS EF_CUDA_SM90 EF_CUDA_VIRTUAL_SM(EF_CUDA_SM90)"
	.elftype	@"ET_EXEC"


//--------------------- .nv.info                  --------------------------
	.section	.nv.info,"",@"SHT_CUDA_INFO"
	.align	4


	//----- nvinfo : EIATTR_REGCOUNT
	.align		4
        /*0000*/ 	.byte	0x04, 0x2f
        /*0002*/ 	.short	(.L_1 - .L_0)
	.align		4
.L_0:
        /*0004*/ 	.word	index@(triton_poi_fused_clone_7)
        /*0008*/ 	.word	0x0000000e


	//----- nvinfo : EIATTR_MIN_STACK_SIZE
	.align		4
.L_1:
        /*000c*/ 	.byte	0x04, 0x12
        /*000e*/ 	.short	(.L_3 - .L_2)
	.align		4
.L_2:
        /*0010*/ 	.word	index@(triton_poi_fused_clone_7)
        /*0014*/ 	.word	0x00000000


	//----- nvinfo : EIATTR_FRAME_SIZE
	.align		4
.L_3:
        /*0018*/ 	.byte	0x04, 0x11
        /*001a*/ 	.short	(.L_5 - .L_4)
	.align		4
.L_4:
        /*001c*/ 	.word	index@(triton_poi_fused_clone_7)
        /*0020*/ 	.word	0x00000000


	//----- nvinfo : EIATTR_MIN_STACK_SIZE
	.align		4
.L_5:
        /*0024*/ 	.byte	0x04, 0x12
        /*0026*/ 	.short	(.L_7 - .L_6)
	.align		4
.L_6:
        /*0028*/ 	.word	index@(triton_poi_fused_clone_7)
        /*002c*/ 	.word	0x00000000
.L_7:


//--------------------- .nv.info.triton_poi_fused_clone_7 --------------------------
	.section	.nv.info.triton_poi_fused_clone_7,"",@"SHT_CUDA_INFO"
	.sectionflags	@""
	.align	4


	//----- nvinfo : EIATTR_CUDA_API_VERSION
	.align		4
        /*0000*/ 	.byte	0x04, 0x37
        /*0002*/ 	.short	(.L_9 - .L_8)
.L_8:
        /*0004*/ 	.word	0x0000007c


	//----- nvinfo : EIATTR_KPARAM_INFO
	.align		4
.L_9:
        /*0008*/ 	.byte	0x04, 0x17
        /*000a*/ 	.short	(.L_11 - .L_10)
.L_10:
        /*000c*/ 	.word	0x00000000
        /*0010*/ 	.short	0x0003
        /*0012*/ 	.short	0x0014
        /*0014*/ 	.byte	0x00, 0xf0, 0x11, 0x00


	//----- nvinfo : EIATTR_KPARAM_INFO
	.align		4
.L_11:
        /*0018*/ 	.byte	0x04, 0x17
        /*001a*/ 	.short	(.L_13 - .L_12)
.L_12:
        /*001c*/ 	.word	0x00000000
        /*0020*/ 	.short	0x0002
        /*0022*/ 	.short	0x0010
        /*0024*/ 	.byte	0x00, 0xf0, 0x11, 0x00


	//----- nvinfo : EIATTR_KPARAM_INFO
	.align		4
.L_13:
        /*0028*/ 	.byte	0x04, 0x17
        /*002a*/ 	.short	(.L_15 - .L_14)
.L_14:
        /*002c*/ 	.word	0x00000000
        /*0030*/ 	.short	0x0001
        /*0032*/ 	.short	0x0008
        /*0034*/ 	.byte	0x00, 0xf4, 0x21, 0x00


	//----- nvinfo : EIATTR_KPARAM_INFO
	.align		4
.L_15:
        /*0038*/ 	.byte	0x04, 0x17
        /*003a*/ 	.short	(.L_17 - .L_16)
.L_16:
        /*003c*/ 	.word	0x00000000
        /*0040*/ 	.short	0x0000
        /*0042*/ 	.short	0x0000
        /*0044*/ 	.byte	0x00, 0xf4, 0x21, 0x00


	//----- nvinfo : EIATTR_SPARSE_MMA_MASK
	.align		4
.L_17:
        /*0048*/ 	.byte	0x03, 0x50
        /*004a*/ 	.short	0x0000


	//----- nvinfo : EIATTR_MAXREG_COUNT
	.align		4
        /*004c*/ 	.byte	0x03, 0x1b
        /*004e*/ 	.short	0x00ff


	//----- nvinfo : EIATTR_EXIT_INSTR_OFFSETS
	.align		4
        /*0050*/ 	.byte	0x04, 0x1c
        /*0052*/ 	.short	(.L_19 - .L_18)


	//   ....[0]....
.L_18:
        /*0054*/ 	.word	0x000002d0


	//   ....[1]....
        /*0058*/ 	.word	0x00000330


	//----- nvinfo : EIATTR_REQNTID
	.align		4
.L_19:
        /*005c*/ 	.byte	0x04, 0x10
        /*005e*/ 	.short	(.L_21 - .L_20)
.L_20:
        /*0060*/ 	.word	0x00000080
        /*0064*/ 	.word	0x00000001
        /*0068*/ 	.word	0x00000001


	//----- nvinfo : EIATTR_CBANK_PARAM_SIZE
	.align		4
.L_21:
        /*006c*/ 	.byte	0x03, 0x19
        /*006e*/ 	.short	0x0018


	//----- nvinfo : EIATTR_PARAM_CBANK
	.align		4
        /*0070*/ 	.byte	0x04, 0x0a
        /*0072*/ 	.short	(.L_23 - .L_22)
	.align		4
.L_22:
        /*0074*/ 	.word	index@(.nv.constant0.triton_poi_fused_clone_7)
        /*0078*/ 	.short	0x0210
        /*007a*/ 	.short	0x0018


	//----- nvinfo : EIATTR_SW_WAR
	.align		4
.L_23:
        /*007c*/ 	.byte	0x04, 0x36
        /*007e*/ 	.short	(.L_25 - .L_24)
.L_24:
        /*0080*/ 	.word	0x00000008
.L_25:


//--------------------- .nv.callgraph             --------------------------
	.section	.nv.callgraph,"",@"SHT_CUDA_CALLGRAPH"
	.align	4
	.sectionentsize	8
	.align		4
        /*0000*/ 	.word	0x00000000
	.align		4
        /*0004*/ 	.word	0xffffffff
	.align		4
        /*0008*/ 	.word	0x00000000
	.align		4
        /*000c*/ 	.word	0xfffffffe
	.align		4
        /*0010*/ 	.word	0x00000000
	.align		4
        /*0014*/ 	.word	0xfffffffd
	.align		4
        /*0018*/ 	.word	0x00000000
	.align		4
        /*001c*/ 	.word	0xfffffffc


//--------------------- .text.triton_poi_fused_clone_7 --------------------------
	.section	.text.triton_poi_fused_clone_7,"ax",@progbits
	.sectionflags	@"SHF_BARRIERS=1"
	.align	128
        .global         triton_poi_fused_clone_7
        .type           triton_poi_fused_clone_7,@function
        .size           triton_poi_fused_clone_7,(.L_x_1 - triton_poi_fused_clone_7)
        .other          triton_poi_fused_clone_7,@"STO_CUDA_ENTRY STV_DEFAULT"
triton_poi_fused_clone_7:
.text.triton_poi_fused_clone_7:
[----:B------:R-:W0:Y:S02]  /*0000*/  LDC R1, c[0x0][0x28] ;  /* 0x00000a00ff017b82 */ /* 0x000e240000000800 */
[----:B------:R-:W1:Y:S01]  /*0010*/  S2R R5, SR_CTAID.Y ;  /* 0x0000000000057919 */ /* 0x000e620000002600 */
[----:B------:R-:W-:Y:S01]  /*0020*/  ULDC.64 UR6, c[0x0][0x208] ;  /* 0x0000820000067ab9 */ /* 0x000fe20000000a00 */
[----:B------:R-:W2:Y:S01]  /*0030*/  S2R R0, SR_TID.X ;  /* 0x0000000000007919 */ /* 0x000ea20000002100 */
[----:B------:R-:W3:Y:S01]  /*0040*/  S2R R7, SR_CTAID.X ;  /* 0x0000000000077919 */ /* 0x000ee20000002500 */
[----:B-1----:R-:W-:Y:S01]  /*0050*/  IMAD.SHL.U32 R5, R5, 0x10, RZ ;  /* 0x0000001005057824 */ /* 0x002fe200078e00ff */
[----:B--2---:R-:W-:-:S04]  /*0060*/  SHF.R.U32.HI R6, RZ, 0x4, R0 ;  /* 0x00000004ff067819 */ /* 0x004fc80000011600 */
[----:B------:R-:W-:Y:S01]  /*0070*/  LOP3.LUT R4, R5, 0xf, R0, 0xf8, !PT ;  /* 0x0000000f05047812 */ /* 0x000fe200078ef800 */
[----:B---3--:R-:W-:Y:S01]  /*0080*/  IMAD.SHL.U32 R7, R7, 0x8, RZ ;  /* 0x0000000807077824 */ /* 0x008fe200078e00ff */
[----:B------:R-:W-:Y:S02]  /*0090*/  SGXT.U32 R6, R6, 0x3 ;  /* 0x000000030606781a */ /* 0x000fe40000000000 */
[----:B------:R-:W-:Y:S02]  /*00a0*/  SHF.R.S32.HI R3, RZ, 0x1f, R4 ;  /* 0x0000001fff037819 */ /* 0x000fe40000011404 */
[----:B------:R-:W-:Y:S02]  /*00b0*/  LOP3.LUT R8, R7, R6, RZ, 0xfc, !PT ;  /* 0x0000000607087212 */ /* 0x000fe400078efcff */
[----:B------:R-:W-:Y:S02]  /*00c0*/  LEA.HI R9, R3, R4, RZ, 0x2 ;  /* 0x0000000403097211 */ /* 0x000fe400078f10ff */
[----:B------:R-:W1:Y:S01]  /*00d0*/  LDC.64 R2, c[0x0][0x210] ;  /* 0x00008400ff027b82 */ /* 0x000e620000000a00 */
[----:B------:R-:W-:-:S02]  /*00e0*/  ISETP.GE.AND P0, PT, R8, 0x5, PT ;  /* 0x000000050800780c */ /* 0x000fc40003f06270 */
[----:B------:R-:W-:Y:S02]  /*00f0*/  LOP3.LUT R11, R9, 0xfffffffc, RZ, 0xc0, !PT ;  /* 0xfffffffc090b7812 */ /* 0x000fe400078ec0ff */
[----:B------:R-:W-:Y:S02]  /*0100*/  SHF.R.S32.HI R9, RZ, 0x2, R9 ;  /* 0x00000002ff097819 */ /* 0x000fe40000011409 */
[C---:B------:R-:W-:Y:S01]  /*0110*/  ISETP.LT.AND P0, PT, R4.reuse, 0x10, !P0 ;  /* 0x000000100400780c */ /* 0x040fe20004701270 */
[----:B------:R-:W-:-:S04]  /*0120*/  IMAD.IADD R11, R4, 0x1, -R11 ;  /* 0x00000001040b7824 */ /* 0x000fc800078e0a0b */
[----:B------:R-:W-:-:S04]  /*0130*/  IMAD R11, R8, 0xc, R11 ;  /* 0x0000000c080b7824 */ /* 0x000fc800078e020b */
[----:B------:R-:W-:-:S04]  /*0140*/  VIADD R8, R11, 0x8 ;  /* 0x000000080b087836 */ /* 0x000fc80000000000 */
[----:B------:R-:W-:Y:S02]  /*0150*/  IMAD R9, R9, 0x3c, R8 ;  /* 0x0000003c09097824 */ /* 0x000fe400078e0208 */
[----:B------:R-:W-:Y:S02]  /*0160*/  IMAD.MOV.U32 R8, RZ, RZ, RZ ;  /* 0x000000ffff087224 */ /* 0x000fe400078e00ff */
[----:B-1----:R-:W-:-:S05]  /*0170*/  IMAD.WIDE R2, R9, 0x4, R2 ;  /* 0x0000000409027825 */ /* 0x002fca00078e0202 */
[----:B------:R1:W2:Y:S01]  /*0180*/  @P0 LDG.E.EL R8, desc[UR6][R2.64] ;  /* 0x0000000602080981 */ /* 0x0002a2000c2e1900 */
[----:B------:R-:W3:Y:S01]  /*0190*/  S2UR UR5, SR_CgaCtaId ;  /* 0x00000000000579c3 */ /* 0x000ee20000008800 */
[----:B------:R-:W-:Y:S01]  /*01a0*/  IMAD.SHL.U32 R9, R0, 0x8, RZ ;  /* 0x0000000800097824 */ /* 0x000fe200078e00ff */
[----:B------:R-:W-:Y:S01]  /*01b0*/  UMOV UR4, 0x400 ;  /* 0x0000040000047882 */ /* 0x000fe20000000000 */
[----:B------:R-:W-:-:S03]  /*01c0*/  SHF.R.U32.HI R4, RZ, 0x3, R0 ;  /* 0x00000003ff047819 */ /* 0x000fc60000011600 */
[----:B------:R-:W-:Y:S02]  /*01d0*/  LOP3.LUT R10, R6, 0x78, R9, 0xf8, !PT ;  /* 0x00000078060a7812 */ /* 0x000fe400078ef809 */
[----:B------:R-:W-:Y:S02]  /*01e0*/  SHF.R.U32.HI R9, RZ, 0x3, R9 ;  /* 0x00000003ff097819 */ /* 0x000fe40000011609 */
[----:B------:R-:W-:Y:S02]  /*01f0*/  LOP3.LUT R6, R7, 0x7, R0, 0xf8, !PT ;  /* 0x0000000707067812 */ /* 0x000fe400078ef800 */
[----:B------:R-:W-:Y:S02]  /*0200*/  SGXT.U32 R7, R9, 0x4 ;  /* 0x000000040907781a */ /* 0x000fe40000000000 */
[----:B------:R-:W-:Y:S02]  /*0210*/  SGXT.U32 R4, R4, 0x4 ;  /* 0x000000040404781a */ /* 0x000fe40000000000 */
[----:B------:R-:W-:Y:S01]  /*0220*/  ISETP.GE.AND P0, PT, R6, 0x5, PT ;  /* 0x000000050600780c */ /* 0x000fe20003f06270 */
[----:B------:R-:W-:Y:S01]  /*0230*/  IMAD.IADD R7, R10, 0x1, R7 ;  /* 0x000000010a077824 */ /* 0x000fe200078e0207 */
[----:B------:R-:W-:-:S02]  /*0240*/  LOP3.LUT R5, R5, R4, RZ, 0xfc, !PT ;  /* 0x0000000405057212 */ /* 0x000fc400078efcff */
[----:B-1----:R-:W-:Y:S02]  /*0250*/  LOP3.LUT R3, R0, 0x7f, RZ, 0xc0, !PT ;  /* 0x0000007f00037812 */ /* 0x002fe400078ec0ff */
[----:B------:R-:W-:Y:S01]  /*0260*/  ISETP.LT.AND P0, PT, R5, 0x10, !P0 ;  /* 0x000000100500780c */ /* 0x000fe20004701270 */
[----:B---3--:R-:W-:Y:S02]  /*0270*/  UPRMT UR4, UR5, 0x654, UR4 ;  /* 0x0000065405047896 */ /* 0x008fe40008000004 */
[----:B------:R-:W-:-:S04]  /*0280*/  IMAD.IADD R3, R4, 0x1, R3 ;  /* 0x0000000104037824 */ /* 0x000fc800078e0203 */
[----:B------:R-:W-:Y:S02]  /*0290*/  LEA R7, R7, UR4, 0x2 ;  /* 0x0000000407077c11 */ /* 0x000fe4000f8e10ff */
[----:B------:R-:W-:-:S03]  /*02a0*/  LEA R0, R3, UR4, 0x2 ;  /* 0x0000000403007c11 */ /* 0x000fc6000f8e10ff */
[----:B--2---:R1:W-:Y:S01]  /*02b0*/  STS [R7], R8 ;  /* 0x0000000807007388 */ /* 0x0043e20000000800 */
[----:B------:R-:W-:Y:S06]  /*02c0*/  BAR.SYNC.DEFER_BLOCKING 0x0 ;  /* 0x0000000000007b1d */ /* 0x000fec0000010000 */
[----:B-1----:R-:W-:Y:S05]  /*02d0*/  @!P0 EXIT ;  /* 0x000000000000894d */ /* 0x002fea0003800000 */
[----:B------:R-:W0:Y:S01]  /*02e0*/  LDS R7, [R0] ;  /* 0x0000000000077984 */ /* 0x000e220000000800 */
[----:B------:R-:W1:Y:S01]  /*02f0*/  LDC.64 R2, c[0x0][0x218] ;  /* 0x00008600ff027b82 */ /* 0x000e620000000a00 */
[----:B------:R-:W-:-:S04]  /*0300*/  IMAD R5, R5, 0x5, R6 ;  /* 0x0000000505057824 */ /* 0x000fc800078e0206 */
[----:B-1----:R-:W-:-:S05]  /*0310*/  IMAD.WIDE R2, R5, 0x4, R2 ;  /* 0x0000000405027825 */ /* 0x002fca00078e0202 */
[----:B0-----:R-:W-:Y:S01]  /*0320*/  STG.E desc[UR6][R2.64], R7 ;  /* 0x0000000702007986 */ /* 0x001fe2000c101906 */
[----:B------:R-:W-:Y:S05]  /*0330*/  EXIT ;  /* 0x000000000000794d */ /* 0x000fea0003800000 */
.L_x_0:
[----:B------:R-:W-:-:S00]  /*0340*/  BRA `(.L_x_0) ;  /* 0xfffffffc00fc7947 */ /* 0x000fc0000383ffff */
[----:B------:R-:W-:-:S00]  /*0350*/  NOP ;  /* 0x0000000000007918 */ /* 0x000fc00000000000 */
        /* <DEDUP_REMOVED lines=10> */
.L_x_1:


//--------------------- .nv.shared.triton_poi_fused_clone_7 --------------------------
	.section	.nv.shared.triton_poi_fused_clone_7,"aw",@nobits
	.sectionflags	@""
	.align	16
	.zero		1024


//--------------------- .nv.constant0.triton_poi_fused_clone_7 --------------------------
	.section	.nv.constant0.triton_poi_fused_clone_7,"a",@progbits
	.sectionflags	@""
	.align	4
.nv.constant0.triton_poi_fused_clone_7:
	.zero		552
